//
// Generated by NVIDIA NVVM Compiler
//
// Compiler Build ID: CL-36424714
// Cuda compilation tools, release 13.0, V13.0.88
// Based on NVVM 20.0.0
//

.version 9.0
.target sm_100
.address_size 64

	// .globl	_Z12helloFromGPUv
.extern .func  (.param .b32 func_retval0) vprintf
(
	.param .b64 vprintf_param_0,
	.param .b64 vprintf_param_1
)
;
.global .align 1 .b8 $str[43] = {104, 101, 108, 108, 111, 32, 119, 111, 114, 108, 100, 32, 102, 114, 111, 109, 32, 71, 80, 85, 32, 40, 98, 108, 111, 99, 107, 32, 116, 104, 114, 101, 97, 100, 41, 37, 100, 44, 37, 100, 33, 10};
.global .align 1 .b8 $str$1[19] = {98, 108, 111, 99, 107, 100, 105, 109, 32, 37, 100, 44, 37, 100, 44, 37, 100, 10};
.global .align 1 .b8 $str$2[18] = {103, 114, 105, 100, 100, 105, 109, 32, 37, 100, 44, 37, 100, 44, 37, 100, 10};

.visible .entry _Z12helloFromGPUv()
{
	.local .align 8 .b8 	__local_depot0[16];
	.reg .b64 	%SP;
	.reg .b64 	%SPL;
	.reg .b32 	%r<15>;
	.reg .b64 	%rd<9>;

	mov.u64 	%SPL, __local_depot0;
	cvta.local.u64 	%SP, %SPL;
	add.u64 	%rd1, %SP, 0;
	add.u64 	%rd2, %SPL, 0;
	mov.u32 	%r1, %ctaid.x;
	mov.u32 	%r2, %tid.x;
	st.local.v2.u32 	[%rd2], {%r1, %r2};
	mov.u64 	%rd3, $str;
	cvta.global.u64 	%rd4, %rd3;
	{ // callseq 0, 0
	.param .b64 param0;
	st.param.b64 	[param0], %rd4;
	.param .b64 param1;
	st.param.b64 	[param1], %rd1;
	.param .b32 retval0;
	call.uni (retval0), 
	vprintf, 
	(
	param0, 
	param1
	);
	ld.param.b32 	%r3, [retval0];
	} // callseq 0
	mov.u32 	%r5, %ntid.x;
	mov.u32 	%r6, %ntid.y;
	mov.u32 	%r7, %ntid.z;
	st.local.v2.u32 	[%rd2], {%r5, %r6};
	st.local.u32 	[%rd2+8], %r7;
	mov.u64 	%rd5, $str$1;
	cvta.global.u64 	%rd6, %rd5;
	{ // callseq 1, 0
	.param .b64 param0;
	st.param.b64 	[param0], %rd6;
	.param .b64 param1;
	st.param.b64 	[param1], %rd1;
	.param .b32 retval0;
	call.uni (retval0), 
	vprintf, 
	(
	param0, 
	param1
	);
	ld.param.b32 	%r8, [retval0];
	} // callseq 1
	mov.u32 	%r10, %nctaid.x;
	mov.u32 	%r11, %nctaid.y;
	mov.u32 	%r12, %nctaid.z;
	st.local.v2.u32 	[%rd2], {%r10, %r11};
	st.local.u32 	[%rd2+8], %r12;
	mov.u64 	%rd7, $str$2;
	cvta.global.u64 	%rd8, %rd7;
	{ // callseq 2, 0
	.param .b64 param0;
	st.param.b64 	[param0], %rd8;
	.param .b64 param1;
	st.param.b64 	[param1], %rd1;
	.param .b32 retval0;
	call.uni (retval0), 
	vprintf, 
	(
	param0, 
	param1
	);
	ld.param.b32 	%r13, [retval0];
	} // callseq 2
	ret;

}


// ===== COMPILED SASS (sm_100) =====

	.target	sm_100

	.elftype	@"ET_EXEC"


//--------------------- .note.nv.tkinfo           --------------------------
	.section	.note.nv.tkinfo,"",@"SHT_NOTE"
	.sectionflags	@"SHF_NOTE_NV_TKINFO"
	.tkinfo
        /*0018*/ 	.word	0x00000002
        /*0030*/ 	.string	""
        /*0030*/ 	.string	"ptxas"
        /*0030*/ 	.string	"Cuda compilation tools, release 13.0, V13.0.88"
        /*0030*/ 	.string	"Build cuda_13.0.r13.0/compiler.36424714_0"
        /*0030*/ 	.string	"-arch sm_100 -m 64 "



//--------------------- .note.nv.cuinfo           --------------------------
	.section	.note.nv.cuinfo,"",@"SHT_NOTE"
	.sectionflags	@"SHF_NOTE_NV_CUINFO"
        /*0018*/ 	.short	0x0002
        /*001a*/ 	.short	0x0064
        /*001c*/ 	.short	0x0082
	.zero		2


//--------------------- .nv.info                  --------------------------
	.section	.nv.info,"",@"SHT_CUDA_INFO"
	.align	4


	//----- nvinfo : EIATTR_REGCOUNT
	.align		4
        /*0000*/ 	.byte	0x04, 0x2f
        /*0002*/ 	.short	(.L_4 - .L_3)
	.align		4
.L_3:
        /*0004*/ 	.word	index@(_Z12helloFromGPUv)
        /*0008*/ 	.word	0x00000018


	//----- nvinfo : EIATTR_FRAME_SIZE
	.align		4
.L_4:
        /*000c*/ 	.byte	0x04, 0x11
        /*000e*/ 	.short	(.L_6 - .L_5)
	.align		4
.L_5:
        /*0010*/ 	.word	index@(_Z12helloFromGPUv)
        /*0014*/ 	.word	0x00000010


	//----- nvinfo : EIATTR_MIN_STACK_SIZE
	.align		4
.L_6:
        /*0018*/ 	.byte	0x04, 0x12
        /*001a*/ 	.short	(.L_8 - .L_7)
	.align		4
.L_7:
        /*001c*/ 	.word	index@(_Z12helloFromGPUv)
        /*0020*/ 	.word	0x00000010
.L_8:


//--------------------- .nv.compat                --------------------------
	.section	.nv.compat,"",@"SHT_CUDA_COMPAT_INFO"
	.align	4
        /*0000*/ 	.byte	0x02, 0x09, 0x00, 0x00, 0x02, 0x02, 0x01, 0x00, 0x02, 0x05, 0x05, 0x00, 0x03, 0x07, 0x01, 0x01
        /*0010*/ 	.byte	0x02, 0x03, 0x00, 0x00, 0x02, 0x06, 0x01, 0x00, 0x04, 0x0b, 0x08, 0x00, 0x09, 0x00, 0x00, 0x00
        /*0020*/ 	.byte	0x00, 0x00, 0x00, 0x00


//--------------------- .nv.info._Z12helloFromGPUv --------------------------
	.section	.nv.info._Z12helloFromGPUv,"",@"SHT_CUDA_INFO"
	.sectionflags	@""
	.align	4


	//----- nvinfo : EIATTR_CUDA_API_VERSION
	.align		4
        /*0000*/ 	.byte	0x04, 0x37
        /*0002*/ 	.short	(.L_10 - .L_9)
.L_9:
        /*0004*/ 	.word	0x00000082


	//----- nvinfo : EIATTR_SPARSE_MMA_MASK
	.align		4
.L_10:
        /*0008*/ 	.byte	0x03, 0x50
        /*000a*/ 	.short	0x0000


	//----- nvinfo : EIATTR_MAXREG_COUNT
	.align		4
        /*000c*/ 	.byte	0x03, 0x1b
        /*000e*/ 	.short	0x00ff


	//----- nvinfo : EIATTR_EXTERNS
	.align		4
        /*0010*/ 	.byte	0x04, 0x0f
        /*0012*/ 	.short	(.L_12 - .L_11)


	//   ....[0]....
	.align		4
.L_11:
        /*0014*/ 	.word	index@(vprintf)


	//----- nvinfo : EIATTR_MERCURY_ISA_VERSION
	.align		4
.L_12:
        /*0018*/ 	.byte	0x03, 0x5f
        /*001a*/ 	.short	0x0101


	//----- nvinfo : EIATTR_VRC_CTA_INIT_COUNT
	.align		4
        /*001c*/ 	.byte	0x02, 0x4a
	.zero		1
	.zero		1


	//----- nvinfo : EIATTR_SYSCALL_OFFSETS
	.align		4
        /*0020*/ 	.byte	0x04, 0x46
        /*0022*/ 	.short	(.L_14 - .L_13)


	//   ....[0]....
.L_13:
        /*0024*/ 	.word	0x00000110


	//   ....[1]....
        /*0028*/ 	.word	0x000001e0


	//   ....[2]....
        /*002c*/ 	.word	0x000002b0


	//----- nvinfo : EIATTR_EXIT_INSTR_OFFSETS
	.align		4
.L_14:
        /*0030*/ 	.byte	0x04, 0x1c
        /*0032*/ 	.short	(.L_16 - .L_15)


	//   ....[0]....
.L_15:
        /*0034*/ 	.word	0x000002c0


	//----- nvinfo : EIATTR_SW_WAR
	.align		4
.L_16:
        /*0038*/ 	.byte	0x04, 0x36
        /*003a*/ 	.short	(.L_18 - .L_17)
.L_17:
        /*003c*/ 	.word	0x00000008
.L_18:


//--------------------- .nv.callgraph             --------------------------
	.section	.nv.callgraph,"",@"SHT_CUDA_CALLGRAPH"
	.align	4
	.sectionentsize	8
	.align		4
        /*0000*/ 	.word	0x00000000
	.align		4
        /*0004*/ 	.word	0xffffffff
	.align		4
        /*0008*/ 	.word	index@(_Z12helloFromGPUv)
	.align		4
        /*000c*/ 	.word	index@(vprintf)
	.align		4
        /*0010*/ 	.word	0x00000000
	.align		4
        /*0014*/ 	.word	0xfffffffe
	.align		4
        /*0018*/ 	.word	0x00000000
	.align		4
        /*001c*/ 	.word	0xfffffffd
	.align		4
        /*0020*/ 	.word	0x00000000
	.align		4
        /*0024*/ 	.word	0xfffffffc


//--------------------- .nv.constant4             --------------------------
	.section	.nv.constant4,"a",@progbits
	.align	8
	.align		8
.nv.constant4:
        /*0000*/ 	.dword	vprintf
	.align		8
        /*0008*/ 	.dword	$str
	.align		8
        /*0010*/ 	.dword	$str$1
	.align		8
        /*0018*/ 	.dword	$str$2


//--------------------- .text._Z12helloFromGPUv   --------------------------
	.section	.text._Z12helloFromGPUv,"ax",@progbits
	.align	128
        .global         _Z12helloFromGPUv
        .type           _Z12helloFromGPUv,@function
        .size           _Z12helloFromGPUv,(.L_x_4 - _Z12helloFromGPUv)
        .other          _Z12helloFromGPUv,@"STO_CUDA_ENTRY STV_DEFAULT"
_Z12helloFromGPUv:
.text._Z12helloFromGPUv:
[----:B------:R-:W0:Y:S01]  /*0000*/  LDC R1, c[0x0][0x37c] ;  /* 0x0000df00ff017b82 */ /* 0x000e220000000800 */
[----:B------:R-:W1:Y:S01]  /*0010*/  S2R R10, SR_CTAID.X ;  /* 0x00000000000a7919 */ /* 0x000e620000002500 */
[----:B------:R-:W2:Y:S01]  /*0020*/  LDCU UR4, c[0x0][0x2f8] ;  /* 0x00005f00ff0477ac */ /* 0x000ea20008000800 */
[----:B0-----:R-:W-:Y:S01]  /*0030*/  VIADD R1, R1, 0xfffffff0 ;  /* 0xfffffff001017836 */ /* 0x001fe20000000000 */
[----:B------:R-:W-:Y:S01]  /*0040*/  MOV R2, 0x0 ;  /* 0x0000000000027802 */ /* 0x000fe20000000f00 */
[----:B------:R-:W1:Y:S01]  /*0050*/  S2R R11, SR_TID.X ;  /* 0x00000000000b7919 */ /* 0x000e620000002100 */
[----:B------:R-:W0:Y:S02]  /*0060*/  LDCU UR5, c[0x0][0x2fc] ;  /* 0x00005f80ff0577ac */ /* 0x000e240008000800 */
[----:B------:R3:W4:Y:S01]  /*0070*/  LDC.64 R8, c[0x4][R2] ;  /* 0x0100000002087b82 */ /* 0x0007220000000a00 */
[----:B------:R-:W5:Y:S01]  /*0080*/  LDCU.64 UR6, c[0x4][0x8] ;  /* 0x01000100ff0677ac */ /* 0x000f620008000a00 */
[----:B--2---:R-:W-:-:S05]  /*0090*/  IADD3 R17, P0, PT, R1, UR4, RZ ;  /* 0x0000000401117c10 */ /* 0x004fca000ff1e0ff */
[----:B0-----:R-:W-:Y:S02]  /*00a0*/  IMAD.X R16, RZ, RZ, UR5, P0 ;  /* 0x00000005ff107e24 */ /* 0x001fe400080e06ff */
[----:B------:R-:W-:Y:S01]  /*00b0*/  IMAD.MOV.U32 R6, RZ, RZ, R17 ;  /* 0x000000ffff067224 */ /* 0x000fe200078e0011 */
[----:B-----5:R-:W-:Y:S01]  /*00c0*/  MOV R4, UR6 ;  /* 0x0000000600047c02 */ /* 0x020fe20008000f00 */
[----:B------:R-:W-:Y:S01]  /*00d0*/  IMAD.U32 R5, RZ, RZ, UR7 ;  /* 0x00000007ff057e24 */ /* 0x000fe2000f8e00ff */
[----:B------:R-:W-:Y:S01]  /*00e0*/  MOV R7, R16 ;  /* 0x0000001000077202 */ /* 0x000fe20000000f00 */
[----:B-1----:R3:W-:Y:S06]  /*00f0*/  STL.64 [R1], R10 ;  /* 0x0000000a01007387 */ /* 0x0027ec0000100a00 */
[----:B------:R-:W-:-:S07]  /*0100*/  LEPC R20, `(.L_x_0) ;  /* 0x000000001014794e */ /* 0x000fce0000000000 */
[----:B---34-:R-:W-:Y:S05]  /*0110*/  CALL.ABS.NOINC R8 ;  /* 0x0000000008007343 */ /* 0x018fea0003c00000 */
.L_x_0:
[----:B------:R-:W0:Y:S01]  /*0120*/  LDC R8, c[0x0][0x360] ;  /* 0x0000d800ff087b82 */ /* 0x000e220000000800 */
[----:B------:R-:W1:Y:S01]  /*0130*/  LDCU.64 UR4, c[0x4][0x10] ;  /* 0x01000200ff0477ac */ /* 0x000e620008000a00 */
[----:B------:R-:W-:Y:S01]  /*0140*/  IMAD.MOV.U32 R6, RZ, RZ, R17 ;  /* 0x000000ffff067224 */ /* 0x000fe200078e0011 */
[----:B------:R-:W-:-:S05]  /*0150*/  MOV R7, R16 ;  /* 0x0000001000077202 */ /* 0x000fca0000000f00 */
[----:B------:R-:W0:Y:S08]  /*0160*/  LDC R9, c[0x0][0x364] ;  /* 0x0000d900ff097b82 */ /* 0x000e300000000800 */
[----:B------:R-:W2:Y:S01]  /*0170*/  LDC R0, c[0x0][0x368] ;  /* 0x0000da00ff007b82 */ /* 0x000ea20000000800 */
[----:B-1----:R-:W-:Y:S01]  /*0180*/  IMAD.U32 R4, RZ, RZ, UR4 ;  /* 0x00000004ff047e24 */ /* 0x002fe2000f8e00ff */
[----:B------:R-:W-:-:S06]  /*0190*/  MOV R5, UR5 ;  /* 0x0000000500057c02 */ /* 0x000fcc0008000f00 */
[----:B------:R1:W3:Y:S01]  /*01a0*/  LDC.64 R10, c[0x4][R2] ;  /* 0x01000000020a7b82 */ /* 0x0002e20000000a00 */
[----:B0-----:R1:W-:Y:S04]  /*01b0*/  STL.64 [R1], R8 ;  /* 0x0000000801007387 */ /* 0x0013e80000100a00 */
[----:B--2---:R1:W-:Y:S02]  /*01c0*/  STL [R1+0x8], R0 ;  /* 0x0000080001007387 */ /* 0x0043e40000100800 */
[----:B------:R-:W-:-:S07]  /*01d0*/  LEPC R20, `(.L_x_1) ;  /* 0x000000001014794e */ /* 0x000fce0000000000 */
[----:B-1-3--:R-:W-:Y:S05]  /*01e0*/  CALL.ABS.NOINC R10 ;  /* 0x000000000a007343 */ /* 0x00afea0003c00000 */
.L_x_1:
        /* <DEDUP_REMOVED lines=8> */
[----:B------:R-:W1:Y:S01]  /*0270*/  LDC.64 R2, c[0x4][R2] ;  /* 0x0100000002027b82 */ /* 0x000e620000000a00 */
[----:B0-----:R0:W-:Y:S04]  /*0280*/  STL.64 [R1], R8 ;  /* 0x0000000801007387 */ /* 0x0011e80000100a00 */
[----:B--2---:R0:W-:Y:S02]  /*0290*/  STL [R1+0x8], R0 ;  /* 0x0000080001007387 */ /* 0x0041e40000100800 */
[----:B------:R-:W-:-:S07]  /*02a0*/  LEPC R20, `(.L_x_2) ;  /* 0x000000001014794e */ /* 0x000fce0000000000 */
[----:B01----:R-:W-:Y:S05]  /*02b0*/  CALL.ABS.NOINC R2 ;  /* 0x0000000002007343 */ /* 0x003fea0003c00000 */
.L_x_2:
[----:B------:R-:W-:Y:S05]  /*02c0*/  EXIT ;  /* 0x000000000000794d */ /* 0x000fea0003800000 */
.L_x_3:
[----:B------:R-:W-:-:S00]  /*02d0*/  BRA `(.L_x_3) ;  /* 0xfffffffc00fc7947 */ /* 0x000fc0000383ffff */
[----:B------:R-:W-:-:S00]  /*02e0*/  NOP ;  /* 0x0000000000007918 */ /* 0x000fc00000000000 */
        /* <DEDUP_REMOVED lines=9> */
.L_x_4:


//--------------------- .nv.global.init           --------------------------
	.section	.nv.global.init,"aw",@progbits
.nv.global.init:
	.type		$str$2,@object
	.size		$str$2,($str$1 - $str$2)
$str$2:
        /*0000*/ 	.byte	0x67, 0x72, 0x69, 0x64, 0x64, 0x69, 0x6d, 0x20, 0x25, 0x64, 0x2c, 0x25, 0x64, 0x2c, 0x25, 0x64
        /*0010*/ 	.byte	0x0a, 0x00
	.type		$str$1,@object
	.size		$str$1,($str - $str$1)
$str$1:
        /*0012*/ 	.byte	0x62, 0x6c, 0x6f, 0x63, 0x6b, 0x64, 0x69, 0x6d, 0x20, 0x25, 0x64, 0x2c, 0x25, 0x64, 0x2c, 0x25
        /*0022*/ 	.byte	0x64, 0x0a, 0x00
	.type		$str,@object
	.size		$str,(.L_0 - $str)
$str:
        /*0025*/ 	.byte	0x68, 0x65, 0x6c, 0x6c, 0x6f, 0x20, 0x77, 0x6f, 0x72, 0x6c, 0x64, 0x20, 0x66, 0x72, 0x6f, 0x6d
        /*0035*/ 	.byte	0x20, 0x47, 0x50, 0x55, 0x20, 0x28, 0x62, 0x6c, 0x6f, 0x63, 0x6b, 0x20, 0x74, 0x68, 0x72, 0x65
        /*0045*/ 	.byte	0x61, 0x64, 0x29, 0x25, 0x64, 0x2c, 0x25, 0x64, 0x21, 0x0a, 0x00
.L_0:


//--------------------- .nv.shared.reserved.0     --------------------------
	.section	.nv.shared.reserved.0,"aw",@nobits
	.weak		__nv_reservedSMEM_offset_0_alias
	.size		__nv_reservedSMEM_offset_0_alias, 0, 64
	.other		__nv_reservedSMEM_offset_0_alias,@"STO_CUDA_RESERVED_SHARED STV_DEFAULT"
__nv_reservedSMEM_offset_0_alias:
	.zero		0
	.zero		64


//--------------------- .nv.constant0._Z12helloFromGPUv --------------------------
	.section	.nv.constant0._Z12helloFromGPUv,"a",@progbits
	.sectionflags	@""
	.align	4
.nv.constant0._Z12helloFromGPUv:
	.zero		896


//--------------------- SYMBOLS --------------------------

	.type		.nv.reservedSmem.offset0,@object
	.size		.nv.reservedSmem.offset0,0x4
	.type		vprintf,@function
